//
// Generated by NVIDIA NVVM Compiler
//
// Compiler Build ID: CL-36424714
// Cuda compilation tools, release 13.0, V13.0.88
// Based on NVVM 20.0.0
//

.version 9.0
.target sm_100
.address_size 64

	// .globl	_Z20KernelNeighbourColorPbPiS_iS0_

.visible .entry _Z20KernelNeighbourColorPbPiS_iS0_(
	.param .u64 .ptr .align 1 _Z20KernelNeighbourColorPbPiS_iS0__param_0,
	.param .u64 .ptr .align 1 _Z20KernelNeighbourColorPbPiS_iS0__param_1,
	.param .u64 .ptr .align 1 _Z20KernelNeighbourColorPbPiS_iS0__param_2,
	.param .u32 _Z20KernelNeighbourColorPbPiS_iS0__param_3,
	.param .u64 .ptr .align 1 _Z20KernelNeighbourColorPbPiS_iS0__param_4
)
{
	.reg .pred 	%p<3>;
	.reg .b16 	%rs<3>;
	.reg .b32 	%r<11>;
	.reg .b32 	%f<2>;
	.reg .b64 	%rd<17>;

	ld.param.u64 	%rd3, [_Z20KernelNeighbourColorPbPiS_iS0__param_0];
	ld.param.u64 	%rd1, [_Z20KernelNeighbourColorPbPiS_iS0__param_1];
	ld.param.u64 	%rd2, [_Z20KernelNeighbourColorPbPiS_iS0__param_2];
	ld.param.u32 	%r4, [_Z20KernelNeighbourColorPbPiS_iS0__param_3];
	ld.param.u64 	%rd4, [_Z20KernelNeighbourColorPbPiS_iS0__param_4];
	cvta.to.global.u64 	%rd5, %rd3;
	cvta.to.global.u64 	%rd6, %rd4;
	mov.u32 	%r5, %tid.x;
	div.u32 	%r6, %r5, %r4;
	cvt.rn.f32.u32 	%f1, %r6;
	cvt.rzi.s32.f32 	%r1, %f1;
	mul.lo.s32 	%r7, %r6, %r4;
	sub.s32 	%r2, %r5, %r7;
	mul.wide.s32 	%rd7, %r1, 4;
	add.s64 	%rd8, %rd6, %rd7;
	ld.global.u32 	%r8, [%rd8];
	mad.lo.s32 	%r9, %r8, %r4, %r2;
	cvt.s64.s32 	%rd9, %r9;
	add.s64 	%rd10, %rd5, %rd9;
	ld.global.u8 	%rs1, [%rd10];
	setp.eq.s16 	%p1, %rs1, 0;
	@%p1 bra 	$L__BB0_3;
	cvta.to.global.u64 	%rd11, %rd1;
	mul.wide.u32 	%rd12, %r2, 4;
	add.s64 	%rd13, %rd11, %rd12;
	ld.global.u32 	%r3, [%rd13];
	setp.eq.s32 	%p2, %r3, 0;
	@%p2 bra 	$L__BB0_3;
	mad.lo.s32 	%r10, %r1, %r4, %r3;
	cvt.s64.s32 	%rd14, %r10;
	cvta.to.global.u64 	%rd15, %rd2;
	add.s64 	%rd16, %rd15, %rd14;
	mov.b16 	%rs2, 1;
	st.global.u8 	[%rd16], %rs2;
$L__BB0_3:
	ret;

}
	// .globl	_Z17KernelSearchColorPiPbiS_
.visible .entry _Z17KernelSearchColorPiPbiS_(
	.param .u64 .ptr .align 1 _Z17KernelSearchColorPiPbiS__param_0,
	.param .u64 .ptr .align 1 _Z17KernelSearchColorPiPbiS__param_1,
	.param .u32 _Z17KernelSearchColorPiPbiS__param_2,
	.param .u64 .ptr .align 1 _Z17KernelSearchColorPiPbiS__param_3
)
{
	.reg .pred 	%p<4>;
	.reg .b16 	%rs<2>;
	.reg .b32 	%r<10>;
	.reg .b64 	%rd<13>;

	ld.param.u64 	%rd3, [_Z17KernelSearchColorPiPbiS__param_0];
	ld.param.u64 	%rd4, [_Z17KernelSearchColorPiPbiS__param_1];
	ld.param.u32 	%r5, [_Z17KernelSearchColorPiPbiS__param_2];
	ld.param.u64 	%rd5, [_Z17KernelSearchColorPiPbiS__param_3];
	cvta.to.global.u64 	%rd1, %rd5;
	setp.lt.s32 	%p1, %r5, 2;
	@%p1 bra 	$L__BB1_5;
	mov.u32 	%r7, %tid.x;
	mul.wide.u32 	%rd6, %r7, 4;
	add.s64 	%rd7, %rd1, %rd6;
	ld.global.u32 	%r1, [%rd7];
	mul.lo.s32 	%r2, %r5, %r7;
	cvta.to.global.u64 	%rd2, %rd4;
	mov.b32 	%r9, 1;
$L__BB1_2:
	add.s32 	%r8, %r9, %r2;
	cvt.u64.u32 	%rd8, %r8;
	add.s64 	%rd9, %rd2, %rd8;
	ld.global.u8 	%rs1, [%rd9];
	setp.ne.s16 	%p2, %rs1, 0;
	@%p2 bra 	$L__BB1_4;
	cvta.to.global.u64 	%rd10, %rd3;
	mul.wide.s32 	%rd11, %r1, 4;
	add.s64 	%rd12, %rd10, %rd11;
	st.global.u32 	[%rd12], %r9;
	bra.uni 	$L__BB1_5;
$L__BB1_4:
	add.s32 	%r9, %r9, 1;
	setp.ne.s32 	%p3, %r9, %r5;
	@%p3 bra 	$L__BB1_2;
$L__BB1_5:
	ret;

}
	// .globl	_Z16KernelCheckColorPbPiiS0_S0_
.visible .entry _Z16KernelCheckColorPbPiiS0_S0_(
	.param .u64 .ptr .align 1 _Z16KernelCheckColorPbPiiS0_S0__param_0,
	.param .u64 .ptr .align 1 _Z16KernelCheckColorPbPiiS0_S0__param_1,
	.param .u32 _Z16KernelCheckColorPbPiiS0_S0__param_2,
	.param .u64 .ptr .align 1 _Z16KernelCheckColorPbPiiS0_S0__param_3,
	.param .u64 .ptr .align 1 _Z16KernelCheckColorPbPiiS0_S0__param_4
)
{
	.reg .pred 	%p<5>;
	.reg .b16 	%rs<2>;
	.reg .b32 	%r<11>;
	.reg .b32 	%f<2>;
	.reg .b64 	%rd<19>;

	ld.param.u64 	%rd3, [_Z16KernelCheckColorPbPiiS0_S0__param_0];
	ld.param.u64 	%rd1, [_Z16KernelCheckColorPbPiiS0_S0__param_1];
	ld.param.u32 	%r4, [_Z16KernelCheckColorPbPiiS0_S0__param_2];
	ld.param.u64 	%rd4, [_Z16KernelCheckColorPbPiiS0_S0__param_3];
	ld.param.u64 	%rd2, [_Z16KernelCheckColorPbPiiS0_S0__param_4];
	cvta.to.global.u64 	%rd5, %rd3;
	cvta.to.global.u64 	%rd6, %rd4;
	mov.u32 	%r5, %tid.x;
	div.u32 	%r6, %r5, %r4;
	cvt.rn.f32.u32 	%f1, %r6;
	cvt.rzi.s32.f32 	%r1, %f1;
	mul.lo.s32 	%r7, %r6, %r4;
	sub.s32 	%r2, %r5, %r7;
	mul.wide.s32 	%rd7, %r1, 4;
	add.s64 	%rd8, %rd6, %rd7;
	ld.global.u32 	%r3, [%rd8];
	mad.lo.s32 	%r8, %r3, %r4, %r2;
	cvt.s64.s32 	%rd9, %r8;
	add.s64 	%rd10, %rd5, %rd9;
	ld.global.u8 	%rs1, [%rd10];
	setp.eq.s16 	%p1, %rs1, 0;
	@%p1 bra 	$L__BB2_3;
	cvta.to.global.u64 	%rd11, %rd1;
	mul.wide.u32 	%rd12, %r2, 4;
	add.s64 	%rd13, %rd11, %rd12;
	ld.global.u32 	%r9, [%rd13];
	mul.wide.s32 	%rd14, %r3, 4;
	add.s64 	%rd15, %rd11, %rd14;
	ld.global.u32 	%r10, [%rd15];
	setp.ne.s32 	%p2, %r9, %r10;
	setp.le.s32 	%p3, %r2, %r3;
	or.pred  	%p4, %p3, %p2;
	@%p4 bra 	$L__BB2_3;
	cvta.to.global.u64 	%rd16, %rd2;
	add.s64 	%rd18, %rd16, %rd7;
	st.global.u32 	[%rd18], %r3;
$L__BB2_3:
	ret;

}


// ===== COMPILED SASS (sm_100) =====

	.target	sm_100

	.elftype	@"ET_EXEC"


//--------------------- .note.nv.tkinfo           --------------------------
	.section	.note.nv.tkinfo,"",@"SHT_NOTE"
	.sectionflags	@"SHF_NOTE_NV_TKINFO"
	.tkinfo
        /*0018*/ 	.word	0x00000002
        /*0030*/ 	.string	""
        /*0030*/ 	.string	"ptxas"
        /*0030*/ 	.string	"Cuda compilation tools, release 13.0, V13.0.88"
        /*0030*/ 	.string	"Build cuda_13.0.r13.0/compiler.36424714_0"
        /*0030*/ 	.string	"-arch sm_100 -m 64 "



//--------------------- .note.nv.cuinfo           --------------------------
	.section	.note.nv.cuinfo,"",@"SHT_NOTE"
	.sectionflags	@"SHF_NOTE_NV_CUINFO"
        /*0018*/ 	.short	0x0002
        /*001a*/ 	.short	0x0064
        /*001c*/ 	.short	0x0082
	.zero		2


//--------------------- .nv.info                  --------------------------
	.section	.nv.info,"",@"SHT_CUDA_INFO"
	.align	4


	//----- nvinfo : EIATTR_REGCOUNT
	.align		4
        /*0000*/ 	.byte	0x04, 0x2f
        /*0002*/ 	.short	(.L_1 - .L_0)
	.align		4
.L_0:
        /*0004*/ 	.word	index@(_Z20KernelNeighbourColorPbPiS_iS0_)
        /*0008*/ 	.word	0x0000000c


	//----- nvinfo : EIATTR_FRAME_SIZE
	.align		4
.L_1:
        /*000c*/ 	.byte	0x04, 0x11
        /*000e*/ 	.short	(.L_3 - .L_2)
	.align		4
.L_2:
        /*0010*/ 	.word	index@(_Z20KernelNeighbourColorPbPiS_iS0_)
        /*0014*/ 	.word	0x00000000


	//----- nvinfo : EIATTR_REGCOUNT
	.align		4
.L_3:
        /*0018*/ 	.byte	0x04, 0x2f
        /*001a*/ 	.short	(.L_5 - .L_4)
	.align		4
.L_4:
        /*001c*/ 	.word	index@(_Z17KernelSearchColorPiPbiS_)
        /*0020*/ 	.word	0x0000000a


	//----- nvinfo : EIATTR_FRAME_SIZE
	.align		4
.L_5:
        /*0024*/ 	.byte	0x04, 0x11
        /*0026*/ 	.short	(.L_7 - .L_6)
	.align		4
.L_6:
        /*0028*/ 	.word	index@(_Z17KernelSearchColorPiPbiS_)
        /*002c*/ 	.word	0x00000000


	//----- nvinfo : EIATTR_REGCOUNT
	.align		4
.L_7:
        /*0030*/ 	.byte	0x04, 0x2f
        /*0032*/ 	.short	(.L_9 - .L_8)
	.align		4
.L_8:
        /*0034*/ 	.word	index@(_Z16KernelCheckColorPbPiiS0_S0_)
        /*0038*/ 	.word	0x0000000c


	//----- nvinfo : EIATTR_FRAME_SIZE
	.align		4
.L_9:
        /*003c*/ 	.byte	0x04, 0x11
        /*003e*/ 	.short	(.L_11 - .L_10)
	.align		4
.L_10:
        /*0040*/ 	.word	index@(_Z16KernelCheckColorPbPiiS0_S0_)
        /*0044*/ 	.word	0x00000000


	//----- nvinfo : EIATTR_MIN_STACK_SIZE
	.align		4
.L_11:
        /*0048*/ 	.byte	0x04, 0x12
        /*004a*/ 	.short	(.L_13 - .L_12)
	.align		4
.L_12:
        /*004c*/ 	.word	index@(_Z16KernelCheckColorPbPiiS0_S0_)
        /*0050*/ 	.word	0x00000000


	//----- nvinfo : EIATTR_MIN_STACK_SIZE
	.align		4
.L_13:
        /*0054*/ 	.byte	0x04, 0x12
        /*0056*/ 	.short	(.L_15 - .L_14)
	.align		4
.L_14:
        /*0058*/ 	.word	index@(_Z17KernelSearchColorPiPbiS_)
        /*005c*/ 	.word	0x00000000


	//----- nvinfo : EIATTR_MIN_STACK_SIZE
	.align		4
.L_15:
        /*0060*/ 	.byte	0x04, 0x12
        /*0062*/ 	.short	(.L_17 - .L_16)
	.align		4
.L_16:
        /*0064*/ 	.word	index@(_Z20KernelNeighbourColorPbPiS_iS0_)
        /*0068*/ 	.word	0x00000000
.L_17:


//--------------------- .nv.compat                --------------------------
	.section	.nv.compat,"",@"SHT_CUDA_COMPAT_INFO"
	.align	4
        /*0000*/ 	.byte	0x02, 0x09, 0x00, 0x00, 0x02, 0x02, 0x01, 0x00, 0x02, 0x05, 0x05, 0x00, 0x03, 0x07, 0x01, 0x01
        /*0010*/ 	.byte	0x02, 0x03, 0x00, 0x00, 0x02, 0x06, 0x01, 0x00, 0x04, 0x0b, 0x08, 0x00, 0x09, 0x00, 0x00, 0x00
        /*0020*/ 	.byte	0x00, 0x00, 0x00, 0x00


//--------------------- .nv.info._Z16KernelCheckColorPbPiiS0_S0_ --------------------------
	.section	.nv.info._Z16KernelCheckColorPbPiiS0_S0_,"",@"SHT_CUDA_INFO"
	.sectionflags	@""
	.align	4


	//----- nvinfo : EIATTR_CUDA_API_VERSION
	.align		4
        /*0000*/ 	.byte	0x04, 0x37
        /*0002*/ 	.short	(.L_19 - .L_18)
.L_18:
        /*0004*/ 	.word	0x00000082


	//----- nvinfo : EIATTR_KPARAM_INFO
	.align		4
.L_19:
        /*0008*/ 	.byte	0x04, 0x17
        /*000a*/ 	.short	(.L_21 - .L_20)
.L_20:
        /*000c*/ 	.word	0x00000000
        /*0010*/ 	.short	0x0004
        /*0012*/ 	.short	0x0020
        /*0014*/ 	.byte	0x00, 0xf5, 0x21, 0x00


	//----- nvinfo : EIATTR_KPARAM_INFO
	.align		4
.L_21:
        /*0018*/ 	.byte	0x04, 0x17
        /*001a*/ 	.short	(.L_23 - .L_22)
.L_22:
        /*001c*/ 	.word	0x00000000
        /*0020*/ 	.short	0x0003
        /*0022*/ 	.short	0x0018
        /*0024*/ 	.byte	0x00, 0xf5, 0x21, 0x00


	//----- nvinfo : EIATTR_KPARAM_INFO
	.align		4
.L_23:
        /*0028*/ 	.byte	0x04, 0x17
        /*002a*/ 	.short	(.L_25 - .L_24)
.L_24:
        /*002c*/ 	.word	0x00000000
        /*0030*/ 	.short	0x0002
        /*0032*/ 	.short	0x0010
        /*0034*/ 	.byte	0x00, 0xf0, 0x11, 0x00


	//----- nvinfo : EIATTR_KPARAM_INFO
	.align		4
.L_25:
        /*0038*/ 	.byte	0x04, 0x17
        /*003a*/ 	.short	(.L_27 - .L_26)
.L_26:
        /*003c*/ 	.word	0x00000000
        /*0040*/ 	.short	0x0001
        /*0042*/ 	.short	0x0008
        /*0044*/ 	.byte	0x00, 0xf5, 0x21, 0x00


	//----- nvinfo : EIATTR_KPARAM_INFO
	.align		4
.L_27:
        /*0048*/ 	.byte	0x04, 0x17
        /*004a*/ 	.short	(.L_29 - .L_28)
.L_28:
        /*004c*/ 	.word	0x00000000
        /*0050*/ 	.short	0x0000
        /*0052*/ 	.short	0x0000
        /*0054*/ 	.byte	0x00, 0xf5, 0x21, 0x00


	//----- nvinfo : EIATTR_SPARSE_MMA_MASK
	.align		4
.L_29:
        /*0058*/ 	.byte	0x03, 0x50
        /*005a*/ 	.short	0x0000


	//----- nvinfo : EIATTR_MAXREG_COUNT
	.align		4
        /*005c*/ 	.byte	0x03, 0x1b
        /*005e*/ 	.short	0x00ff


	//----- nvinfo : EIATTR_MERCURY_ISA_VERSION
	.align		4
        /*0060*/ 	.byte	0x03, 0x5f
        /*0062*/ 	.short	0x0101


	//----- nvinfo : EIATTR_VRC_CTA_INIT_COUNT
	.align		4
        /*0064*/ 	.byte	0x02, 0x4a
	.zero		1
	.zero		1


	//----- nvinfo : EIATTR_EXIT_INSTR_OFFSETS
	.align		4
        /*0068*/ 	.byte	0x04, 0x1c
        /*006a*/ 	.short	(.L_31 - .L_30)


	//   ....[0]....
.L_30:
        /*006c*/ 	.word	0x00000230


	//   ....[1]....
        /*0070*/ 	.word	0x000002b0


	//   ....[2]....
        /*0074*/ 	.word	0x000002f0


	//----- nvinfo : EIATTR_CBANK_PARAM_SIZE
	.align		4
.L_31:
        /*0078*/ 	.byte	0x03, 0x19
        /*007a*/ 	.short	0x0028


	//----- nvinfo : EIATTR_PARAM_CBANK
	.align		4
        /*007c*/ 	.byte	0x04, 0x0a
        /*007e*/ 	.short	(.L_33 - .L_32)
	.align		4
.L_32:
        /*0080*/ 	.word	index@(.nv.constant0._Z16KernelCheckColorPbPiiS0_S0_)
        /*0084*/ 	.short	0x0380
        /*0086*/ 	.short	0x0028


	//----- nvinfo : EIATTR_SW_WAR
	.align		4
.L_33:
        /*0088*/ 	.byte	0x04, 0x36
        /*008a*/ 	.short	(.L_35 - .L_34)
.L_34:
        /*008c*/ 	.word	0x00000008
.L_35:


//--------------------- .nv.info._Z17KernelSearchColorPiPbiS_ --------------------------
	.section	.nv.info._Z17KernelSearchColorPiPbiS_,"",@"SHT_CUDA_INFO"
	.sectionflags	@""
	.align	4


	//----- nvinfo : EIATTR_CUDA_API_VERSION
	.align		4
        /*0000*/ 	.byte	0x04, 0x37
        /*0002*/ 	.short	(.L_37 - .L_36)
.L_36:
        /*0004*/ 	.word	0x00000082


	//----- nvinfo : EIATTR_KPARAM_INFO
	.align		4
.L_37:
        /*0008*/ 	.byte	0x04, 0x17
        /*000a*/ 	.short	(.L_39 - .L_38)
.L_38:
        /*000c*/ 	.word	0x00000000
        /*0010*/ 	.short	0x0003
        /*0012*/ 	.short	0x0018
        /*0014*/ 	.byte	0x00, 0xf5, 0x21, 0x00


	//----- nvinfo : EIATTR_KPARAM_INFO
	.align		4
.L_39:
        /*0018*/ 	.byte	0x04, 0x17
        /*001a*/ 	.short	(.L_41 - .L_40)
.L_40:
        /*001c*/ 	.word	0x00000000
        /*0020*/ 	.short	0x0002
        /*0022*/ 	.short	0x0010
        /*0024*/ 	.byte	0x00, 0xf0, 0x11, 0x00


	//----- nvinfo : EIATTR_KPARAM_INFO
	.align		4
.L_41:
        /*0028*/ 	.byte	0x04, 0x17
        /*002a*/ 	.short	(.L_43 - .L_42)
.L_42:
        /*002c*/ 	.word	0x00000000
        /*0030*/ 	.short	0x0001
        /*0032*/ 	.short	0x0008
        /*0034*/ 	.byte	0x00, 0xf5, 0x21, 0x00


	//----- nvinfo : EIATTR_KPARAM_INFO
	.align		4
.L_43:
        /*0038*/ 	.byte	0x04, 0x17
        /*003a*/ 	.short	(.L_45 - .L_44)
.L_44:
        /*003c*/ 	.word	0x00000000
        /*0040*/ 	.short	0x0000
        /*0042*/ 	.short	0x0000
        /*0044*/ 	.byte	0x00, 0xf5, 0x21, 0x00


	//----- nvinfo : EIATTR_SPARSE_MMA_MASK
	.align		4
.L_45:
        /*0048*/ 	.byte	0x03, 0x50
        /*004a*/ 	.short	0x0000


	//----- nvinfo : EIATTR_MAXREG_COUNT
	.align		4
        /*004c*/ 	.byte	0x03, 0x1b
        /*004e*/ 	.short	0x00ff


	//----- nvinfo : EIATTR_MERCURY_ISA_VERSION
	.align		4
        /*0050*/ 	.byte	0x03, 0x5f
        /*0052*/ 	.short	0x0101


	//----- nvinfo : EIATTR_VRC_CTA_INIT_COUNT
	.align		4
        /*0054*/ 	.byte	0x02, 0x4a
	.zero		1
	.zero		1


	//----- nvinfo : EIATTR_EXIT_INSTR_OFFSETS
	.align		4
        /*0058*/ 	.byte	0x04, 0x1c
        /*005a*/ 	.short	(.L_47 - .L_46)


	//   ....[0]....
.L_46:
        /*005c*/ 	.word	0x00000030


	//   ....[1]....
        /*0060*/ 	.word	0x00000160


	//   ....[2]....
        /*0064*/ 	.word	0x000001b0


	//----- nvinfo : EIATTR_CRS_STACK_SIZE
	.align		4
.L_47:
        /*0068*/ 	.byte	0x04, 0x1e
        /*006a*/ 	.short	(.L_49 - .L_48)
.L_48:
        /*006c*/ 	.word	0x00000000


	//----- nvinfo : EIATTR_CBANK_PARAM_SIZE
	.align		4
.L_49:
        /*0070*/ 	.byte	0x03, 0x19
        /*0072*/ 	.short	0x0020


	//----- nvinfo : EIATTR_PARAM_CBANK
	.align		4
        /*0074*/ 	.byte	0x04, 0x0a
        /*0076*/ 	.short	(.L_51 - .L_50)
	.align		4
.L_50:
        /*0078*/ 	.word	index@(.nv.constant0._Z17KernelSearchColorPiPbiS_)
        /*007c*/ 	.short	0x0380
        /*007e*/ 	.short	0x0020


	//----- nvinfo : EIATTR_SW_WAR
	.align		4
.L_51:
        /*0080*/ 	.byte	0x04, 0x36
        /*0082*/ 	.short	(.L_53 - .L_52)
.L_52:
        /*0084*/ 	.word	0x00000008
.L_53:


//--------------------- .nv.info._Z20KernelNeighbourColorPbPiS_iS0_ --------------------------
	.section	.nv.info._Z20KernelNeighbourColorPbPiS_iS0_,"",@"SHT_CUDA_INFO"
	.sectionflags	@""
	.align	4


	//----- nvinfo : EIATTR_CUDA_API_VERSION
	.align		4
        /*0000*/ 	.byte	0x04, 0x37
        /*0002*/ 	.short	(.L_55 - .L_54)
.L_54:
        /*0004*/ 	.word	0x00000082


	//----- nvinfo : EIATTR_KPARAM_INFO
	.align		4
.L_55:
        /*0008*/ 	.byte	0x04, 0x17
        /*000a*/ 	.short	(.L_57 - .L_56)
.L_56:
        /*000c*/ 	.word	0x00000000
        /*0010*/ 	.short	0x0004
        /*0012*/ 	.short	0x0020
        /*0014*/ 	.byte	0x00, 0xf5, 0x21, 0x00


	//----- nvinfo : EIATTR_KPARAM_INFO
	.align		4
.L_57:
        /*0018*/ 	.byte	0x04, 0x17
        /*001a*/ 	.short	(.L_59 - .L_58)
.L_58:
        /*001c*/ 	.word	0x00000000
        /*0020*/ 	.short	0x0003
        /*0022*/ 	.short	0x0018
        /*0024*/ 	.byte	0x00, 0xf0, 0x11, 0x00


	//----- nvinfo : EIATTR_KPARAM_INFO
	.align		4
.L_59:
        /*0028*/ 	.byte	0x04, 0x17
        /*002a*/ 	.short	(.L_61 - .L_60)
.L_60:
        /*002c*/ 	.word	0x00000000
        /*0030*/ 	.short	0x0002
        /*0032*/ 	.short	0x0010
        /*0034*/ 	.byte	0x00, 0xf5, 0x21, 0x00


	//----- nvinfo : EIATTR_KPARAM_INFO
	.align		4
.L_61:
        /*0038*/ 	.byte	0x04, 0x17
        /*003a*/ 	.short	(.L_63 - .L_62)
.L_62:
        /*003c*/ 	.word	0x00000000
        /*0040*/ 	.short	0x0001
        /*0042*/ 	.short	0x0008
        /*0044*/ 	.byte	0x00, 0xf5, 0x21, 0x00


	//----- nvinfo : EIATTR_KPARAM_INFO
	.align		4
.L_63:
        /*0048*/ 	.byte	0x04, 0x17
        /*004a*/ 	.short	(.L_65 - .L_64)
.L_64:
        /*004c*/ 	.word	0x00000000
        /*0050*/ 	.short	0x0000
        /*0052*/ 	.short	0x0000
        /*0054*/ 	.byte	0x00, 0xf5, 0x21, 0x00


	//----- nvinfo : EIATTR_SPARSE_MMA_MASK
	.align		4
.L_65:
        /*0058*/ 	.byte	0x03, 0x50
        /*005a*/ 	.short	0x0000


	//----- nvinfo : EIATTR_MAXREG_COUNT
	.align		4
        /*005c*/ 	.byte	0x03, 0x1b
        /*005e*/ 	.short	0x00ff


	//----- nvinfo : EIATTR_MERCURY_ISA_VERSION
	.align		4
        /*0060*/ 	.byte	0x03, 0x5f
        /*0062*/ 	.short	0x0101


	//----- nvinfo : EIATTR_VRC_CTA_INIT_COUNT
	.align		4
        /*0064*/ 	.byte	0x02, 0x4a
	.zero		1
	.zero		1


	//----- nvinfo : EIATTR_EXIT_INSTR_OFFSETS
	.align		4
        /*0068*/ 	.byte	0x04, 0x1c
        /*006a*/ 	.short	(.L_67 - .L_66)


	//   ....[0]....
.L_66:
        /*006c*/ 	.word	0x00000230


	//   ....[1]....
        /*0070*/ 	.word	0x00000280


	//   ....[2]....
        /*0074*/ 	.word	0x000002f0


	//----- nvinfo : EIATTR_CBANK_PARAM_SIZE
	.align		4
.L_67:
        /*0078*/ 	.byte	0x03, 0x19
        /*007a*/ 	.short	0x0028


	//----- nvinfo : EIATTR_PARAM_CBANK
	.align		4
        /*007c*/ 	.byte	0x04, 0x0a
        /*007e*/ 	.short	(.L_69 - .L_68)
	.align		4
.L_68:
        /*0080*/ 	.word	index@(.nv.constant0._Z20KernelNeighbourColorPbPiS_iS0_)
        /*0084*/ 	.short	0x0380
        /*0086*/ 	.short	0x0028


	//----- nvinfo : EIATTR_SW_WAR
	.align		4
.L_69:
        /*0088*/ 	.byte	0x04, 0x36
        /*008a*/ 	.short	(.L_71 - .L_70)
.L_70:
        /*008c*/ 	.word	0x00000008
.L_71:


//--------------------- .nv.callgraph             --------------------------
	.section	.nv.callgraph,"",@"SHT_CUDA_CALLGRAPH"
	.align	4
	.sectionentsize	8
	.align		4
        /*0000*/ 	.word	0x00000000
	.align		4
        /*0004*/ 	.word	0xffffffff
	.align		4
        /*0008*/ 	.word	0x00000000
	.align		4
        /*000c*/ 	.word	0xfffffffe
	.align		4
        /*0010*/ 	.word	0x00000000
	.align		4
        /*0014*/ 	.word	0xfffffffd
	.align		4
        /*0018*/ 	.word	0x00000000
	.align		4
        /*001c*/ 	.word	0xfffffffc


//--------------------- .text._Z16KernelCheckColorPbPiiS0_S0_ --------------------------
	.section	.text._Z16KernelCheckColorPbPiiS0_S0_,"ax",@progbits
	.align	128
        .global         _Z16KernelCheckColorPbPiiS0_S0_
        .type           _Z16KernelCheckColorPbPiiS0_S0_,@function
        .size           _Z16KernelCheckColorPbPiiS0_S0_,(.L_x_6 - _Z16KernelCheckColorPbPiiS0_S0_)
        .other          _Z16KernelCheckColorPbPiiS0_S0_,@"STO_CUDA_ENTRY STV_DEFAULT"
_Z16KernelCheckColorPbPiiS0_S0_:
.text._Z16KernelCheckColorPbPiiS0_S0_:
[----:B------:R-:W-:Y:S01]  /*0000*/  LDC R1, c[0x0][0x37c] ;  /* 0x0000df00ff017b82 */ /* 0x000fe20000000800 */
[----:B------:R-:W0:Y:S01]  /*0010*/  LDCU UR6, c[0x0][0x390] ;  /* 0x00007200ff0677ac */ /* 0x000e220008000800 */
[----:B------:R-:W1:Y:S01]  /*0020*/  S2R R8, SR_TID.X ;  /* 0x0000000000087919 */ /* 0x000e620000002100 */
[----:B------:R-:W2:Y:S01]  /*0030*/  LDCU.64 UR4, c[0x0][0x358] ;  /* 0x00006b00ff0477ac */ /* 0x000ea20008000a00 */
[----:B------:R-:W3:Y:S01]  /*0040*/  LDCU.64 UR8, c[0x0][0x380] ;  /* 0x00007000ff0877ac */ /* 0x000ee20008000a00 */
[----:B0-----:R-:W0:Y:S01]  /*0050*/  I2F.U32.RP R0, UR6 ;  /* 0x0000000600007d06 */ /* 0x001e220008209000 */
[----:B------:R-:W-:-:S07]  /*0060*/  ISETP.NE.U32.AND P2, PT, RZ, UR6, PT ;  /* 0x00000006ff007c0c */ /* 0x000fce000bf45070 */
[----:B0-----:R-:W0:Y:S02]  /*0070*/  MUFU.RCP R0, R0 ;  /* 0x0000000000007308 */ /* 0x001e240000001000 */
[----:B0-----:R-:W-:-:S06]  /*0080*/  VIADD R2, R0, 0xffffffe ;  /* 0x0ffffffe00027836 */ /* 0x001fcc0000000000 */
[----:B------:R0:W4:Y:S02]  /*0090*/  F2I.FTZ.U32.TRUNC.NTZ R3, R2 ;  /* 0x0000000200037305 */ /* 0x000124000021f000 */
[----:B0-----:R-:W-:Y:S02]  /*00a0*/  HFMA2 R2, -RZ, RZ, 0, 0 ;  /* 0x00000000ff027431 */ /* 0x001fe400000001ff */
[----:B----4-:R-:W-:-:S04]  /*00b0*/  IMAD.MOV R5, RZ, RZ, -R3 ;  /* 0x000000ffff057224 */ /* 0x010fc800078e0a03 */
[----:B------:R-:W-:-:S04]  /*00c0*/  IMAD R5, R5, UR6, RZ ;  /* 0x0000000605057c24 */ /* 0x000fc8000f8e02ff */
[----:B------:R-:W-:-:S06]  /*00d0*/  IMAD.HI.U32 R3, R3, R5, R2 ;  /* 0x0000000503037227 */ /* 0x000fcc00078e0002 */
[----:B-1----:R-:W-:-:S04]  /*00e0*/  IMAD.HI.U32 R4, R3, R8, RZ ;  /* 0x0000000803047227 */ /* 0x002fc800078e00ff */
[----:B------:R-:W-:-:S04]  /*00f0*/  IMAD.MOV R3, RZ, RZ, -R4 ;  /* 0x000000ffff037224 */ /* 0x000fc800078e0a04 */
[----:B------:R-:W-:Y:S02]  /*0100*/  IMAD R0, R3, UR6, R8 ;  /* 0x0000000603007c24 */ /* 0x000fe4000f8e0208 */
[----:B------:R-:W0:Y:S03]  /*0110*/  LDC.64 R2, c[0x0][0x398] ;  /* 0x0000e600ff027b82 */ /* 0x000e260000000a00 */
[----:B------:R-:W-:-:S13]  /*0120*/  ISETP.GE.U32.AND P0, PT, R0, UR6, PT ;  /* 0x0000000600007c0c */ /* 0x000fda000bf06070 */
[----:B------:R-:W-:Y:S01]  /*0130*/  @P0 IADD3 R0, PT, PT, R0, -UR6, RZ ;  /* 0x8000000600000c10 */ /* 0x000fe2000fffe0ff */
[----:B------:R-:W-:-:S03]  /*0140*/  @P0 VIADD R4, R4, 0x1 ;  /* 0x0000000104040836 */ /* 0x000fc60000000000 */
[----:B------:R-:W-:-:S13]  /*0150*/  ISETP.GE.U32.AND P1, PT, R0, UR6, PT ;  /* 0x0000000600007c0c */ /* 0x000fda000bf26070 */
[----:B------:R-:W-:Y:S02]  /*0160*/  @P1 IADD3 R4, PT, PT, R4, 0x1, RZ ;  /* 0x0000000104041810 */ /* 0x000fe40007ffe0ff */
[----:B------:R-:W-:-:S04]  /*0170*/  @!P2 LOP3.LUT R4, RZ, UR6, RZ, 0x33, !PT ;  /* 0x00000006ff04ac12 */ /* 0x000fc8000f8e33ff */
[----:B------:R-:W-:-:S04]  /*0180*/  I2FP.F32.U32 R0, R4 ;  /* 0x0000000400007245 */ /* 0x000fc80000201000 */
[----:B------:R-:W0:Y:S02]  /*0190*/  F2I.TRUNC.NTZ R7, R0 ;  /* 0x0000000000077305 */ /* 0x000e24000020f100 */
[----:B0-----:R-:W-:-:S05]  /*01a0*/  IMAD.WIDE R2, R7, 0x4, R2 ;  /* 0x0000000407027825 */ /* 0x001fca00078e0202 */
[----:B--2---:R-:W2:Y:S01]  /*01b0*/  LDG.E R6, desc[UR4][R2.64] ;  /* 0x0000000402067981 */ /* 0x004ea2000c1e1900 */
[----:B------:R-:W-:-:S05]  /*01c0*/  IADD3 R9, PT, PT, -R4, RZ, RZ ;  /* 0x000000ff04097210 */ /* 0x000fca0007ffe1ff */
[----:B------:R-:W-:-:S04]  /*01d0*/  IMAD R9, R9, UR6, R8 ;  /* 0x0000000609097c24 */ /* 0x000fc8000f8e0208 */
[----:B--2---:R-:W-:-:S05]  /*01e0*/  IMAD R5, R6, UR6, R9 ;  /* 0x0000000606057c24 */ /* 0x004fca000f8e0209 */
[----:B---3--:R-:W-:-:S04]  /*01f0*/  IADD3 R4, P0, PT, R5, UR8, RZ ;  /* 0x0000000805047c10 */ /* 0x008fc8000ff1e0ff */
[----:B------:R-:W-:-:S05]  /*0200*/  LEA.HI.X.SX32 R5, R5, UR9, 0x1, P0 ;  /* 0x0000000905057c11 */ /* 0x000fca00080f0eff */
[----:B------:R-:W2:Y:S02]  /*0210*/  LDG.E.U8 R4, desc[UR4][R4.64] ;  /* 0x0000000404047981 */ /* 0x000ea4000c1e1100 */
[----:B--2---:R-:W-:-:S13]  /*0220*/  ISETP.NE.AND P0, PT, R4, RZ, PT ;  /* 0x000000ff0400720c */ /* 0x004fda0003f05270 */
[----:B------:R-:W-:Y:S05]  /*0230*/  @!P0 EXIT ;  /* 0x000000000000894d */ /* 0x000fea0003800000 */
[----:B------:R-:W0:Y:S02]  /*0240*/  LDC.64 R4, c[0x0][0x388] ;  /* 0x0000e200ff047b82 */ /* 0x000e240000000a00 */
[----:B0-----:R-:W-:-:S04]  /*0250*/  IMAD.WIDE.U32 R2, R9, 0x4, R4 ;  /* 0x0000000409027825 */ /* 0x001fc800078e0004 */
[----:B------:R-:W-:Y:S02]  /*0260*/  IMAD.WIDE R4, R6, 0x4, R4 ;  /* 0x0000000406047825 */ /* 0x000fe400078e0204 */
[----:B------:R-:W2:Y:S04]  /*0270*/  LDG.E R2, desc[UR4][R2.64] ;  /* 0x0000000402027981 */ /* 0x000ea8000c1e1900 */
[----:B------:R-:W2:Y:S02]  /*0280*/  LDG.E R5, desc[UR4][R4.64] ;  /* 0x0000000404057981 */ /* 0x000ea4000c1e1900 */
[----:B--2---:R-:W-:-:S04]  /*0290*/  ISETP.NE.AND P0, PT, R2, R5, PT ;  /* 0x000000050200720c */ /* 0x004fc80003f05270 */
[----:B------:R-:W-:-:S13]  /*02a0*/  ISETP.LE.OR P0, PT, R9, R6, P0 ;  /* 0x000000060900720c */ /* 0x000fda0000703670 */
[----:B------:R-:W-:Y:S05]  /*02b0*/  @P0 EXIT ;  /* 0x000000000000094d */ /* 0x000fea0003800000 */
[----:B------:R-:W0:Y:S02]  /*02c0*/  LDC.64 R2, c[0x0][0x3a0] ;  /* 0x0000e800ff027b82 */ /* 0x000e240000000a00 */
[----:B0-----:R-:W-:-:S05]  /*02d0*/  IMAD.WIDE R2, R7, 0x4, R2 ;  /* 0x0000000407027825 */ /* 0x001fca00078e0202 */
[----:B------:R-:W-:Y:S01]  /*02e0*/  STG.E desc[UR4][R2.64], R6 ;  /* 0x0000000602007986 */ /* 0x000fe2000c101904 */
[----:B------:R-:W-:Y:S05]  /*02f0*/  EXIT ;  /* 0x000000000000794d */ /* 0x000fea0003800000 */
.L_x_0:
[----:B------:R-:W-:-:S00]  /*0300*/  BRA `(.L_x_0) ;  /* 0xfffffffc00fc7947 */ /* 0x000fc0000383ffff */
[----:B------:R-:W-:-:S00]  /*0310*/  NOP ;  /* 0x0000000000007918 */ /* 0x000fc00000000000 */
        /* <DEDUP_REMOVED lines=14> */
.L_x_6:


//--------------------- .text._Z17KernelSearchColorPiPbiS_ --------------------------
	.section	.text._Z17KernelSearchColorPiPbiS_,"ax",@progbits
	.align	128
        .global         _Z17KernelSearchColorPiPbiS_
        .type           _Z17KernelSearchColorPiPbiS_,@function
        .size           _Z17KernelSearchColorPiPbiS_,(.L_x_7 - _Z17KernelSearchColorPiPbiS_)
        .other          _Z17KernelSearchColorPiPbiS_,@"STO_CUDA_ENTRY STV_DEFAULT"
_Z17KernelSearchColorPiPbiS_:
.text._Z17KernelSearchColorPiPbiS_:
[----:B------:R-:W-:Y:S08]  /*0000*/  LDC R1, c[0x0][0x37c] ;  /* 0x0000df00ff017b82 */ /* 0x000ff00000000800 */
[----:B------:R-:W0:Y:S02]  /*0010*/  LDC R0, c[0x0][0x390] ;  /* 0x0000e400ff007b82 */ /* 0x000e240000000800 */
[----:B0-----:R-:W-:-:S13]  /*0020*/  ISETP.GE.AND P0, PT, R0, 0x2, PT ;  /* 0x000000020000780c */ /* 0x001fda0003f06270 */
[----:B------:R-:W-:Y:S05]  /*0030*/  @!P0 EXIT ;  /* 0x000000000000894d */ /* 0x000fea0003800000 */
[----:B------:R-:W0:Y:S01]  /*0040*/  S2R R0, SR_TID.X ;  /* 0x0000000000007919 */ /* 0x000e220000002100 */
[----:B------:R-:W0:Y:S01]  /*0050*/  LDC.64 R2, c[0x0][0x398] ;  /* 0x0000e600ff027b82 */ /* 0x000e220000000a00 */
[----:B------:R-:W1:Y:S01]  /*0060*/  LDCU.64 UR4, c[0x0][0x358] ;  /* 0x00006b00ff0477ac */ /* 0x000e620008000a00 */
[----:B------:R-:W2:Y:S06]  /*0070*/  LDCU.64 UR6, c[0x0][0x388] ;  /* 0x00007100ff0677ac */ /* 0x000eac0008000a00 */
[----:B------:R-:W3:Y:S01]  /*0080*/  LDC R4, c[0x0][0x390] ;  /* 0x0000e400ff047b82 */ /* 0x000ee20000000800 */
[----:B0-----:R-:W-:-:S05]  /*0090*/  IMAD.WIDE.U32 R2, R0, 0x4, R2 ;  /* 0x0000000400027825 */ /* 0x001fca00078e0002 */
[----:B-1----:R0:W5:Y:S01]  /*00a0*/  LDG.E R5, desc[UR4][R2.64] ;  /* 0x0000000402057981 */ /* 0x002162000c1e1900 */
[----:B------:R-:W-:Y:S01]  /*00b0*/  BSSY.RECONVERGENT B0, `(.L_x_1) ;  /* 0x000000c000007945 */ /* 0x000fe20003800200 */
[----:B--2---:R-:W-:-:S07]  /*00c0*/  IMAD.MOV.U32 R7, RZ, RZ, 0x1 ;  /* 0x00000001ff077424 */ /* 0x004fce00078e00ff */
.L_x_3:
[----:B0--3--:R-:W-:-:S05]  /*00d0*/  IMAD R2, R0, R4, R7 ;  /* 0x0000000400027224 */ /* 0x009fca00078e0207 */
[----:B------:R-:W-:-:S04]  /*00e0*/  IADD3 R2, P0, PT, R2, UR6, RZ ;  /* 0x0000000602027c10 */ /* 0x000fc8000ff1e0ff */
[----:B------:R-:W-:-:S05]  /*00f0*/  IADD3.X R3, PT, PT, RZ, UR7, RZ, P0, !PT ;  /* 0x00000007ff037c10 */ /* 0x000fca00087fe4ff */
[----:B------:R-:W2:Y:S02]  /*0100*/  LDG.E.U8 R2, desc[UR4][R2.64] ;  /* 0x0000000402027981 */ /* 0x000ea4000c1e1100 */
[----:B--2---:R-:W-:-:S13]  /*0110*/  ISETP.NE.AND P0, PT, R2, RZ, PT ;  /* 0x000000ff0200720c */ /* 0x004fda0003f05270 */
[----:B------:R-:W-:Y:S05]  /*0120*/  @!P0 BRA `(.L_x_2) ;  /* 0x0000000000108947 */ /* 0x000fea0003800000 */
[----:B------:R-:W-:-:S05]  /*0130*/  VIADD R7, R7, 0x1 ;  /* 0x0000000107077836 */ /* 0x000fca0000000000 */
[----:B------:R-:W-:-:S13]  /*0140*/  ISETP.NE.AND P0, PT, R7, R4, PT ;  /* 0x000000040700720c */ /* 0x000fda0003f05270 */
[----:B------:R-:W-:Y:S05]  /*0150*/  @P0 BRA `(.L_x_3) ;  /* 0xfffffffc00dc0947 */ /* 0x000fea000383ffff */
[----:B------:R-:W-:Y:S05]  /*0160*/  EXIT ;  /* 0x000000000000794d */ /* 0x000fea0003800000 */
.L_x_2:
[----:B------:R-:W-:Y:S05]  /*0170*/  BSYNC.RECONVERGENT B0 ;  /* 0x0000000000007941 */ /* 0x000fea0003800200 */
.L_x_1:
[----:B------:R-:W0:Y:S02]  /*0180*/  LDC.64 R2, c[0x0][0x380] ;  /* 0x0000e000ff027b82 */ /* 0x000e240000000a00 */
[----:B0----5:R-:W-:-:S05]  /*0190*/  IMAD.WIDE R2, R5, 0x4, R2 ;  /* 0x0000000405027825 */ /* 0x021fca00078e0202 */
[----:B------:R-:W-:Y:S01]  /*01a0*/  STG.E desc[UR4][R2.64], R7 ;  /* 0x0000000702007986 */ /* 0x000fe2000c101904 */
[----:B------:R-:W-:Y:S05]  /*01b0*/  EXIT ;  /* 0x000000000000794d */ /* 0x000fea0003800000 */
.L_x_4:
        /* <DEDUP_REMOVED lines=12> */
.L_x_7:


//--------------------- .text._Z20KernelNeighbourColorPbPiS_iS0_ --------------------------
	.section	.text._Z20KernelNeighbourColorPbPiS_iS0_,"ax",@progbits
	.align	128
        .global         _Z20KernelNeighbourColorPbPiS_iS0_
        .type           _Z20KernelNeighbourColorPbPiS_iS0_,@function
        .size           _Z20KernelNeighbourColorPbPiS_iS0_,(.L_x_8 - _Z20KernelNeighbourColorPbPiS_iS0_)
        .other          _Z20KernelNeighbourColorPbPiS_iS0_,@"STO_CUDA_ENTRY STV_DEFAULT"
_Z20KernelNeighbourColorPbPiS_iS0_:
.text._Z20KernelNeighbourColorPbPiS_iS0_:
        /* <DEDUP_REMOVED lines=10> */
[----:B0-----:R-:W-:Y:S01]  /*00a0*/  IMAD.MOV.U32 R2, RZ, RZ, RZ ;  /* 0x000000ffff027224 */ /* 0x001fe200078e00ff */
[----:B----4-:R-:W-:-:S05]  /*00b0*/  IADD3 R5, PT, PT, RZ, -R3, RZ ;  /* 0x80000003ff057210 */ /* 0x010fca0007ffe0ff */
[----:B------:R-:W-:-:S04]  /*00c0*/  IMAD R5, R5, UR6, RZ ;  /* 0x0000000605057c24 */ /* 0x000fc8000f8e02ff */
[----:B------:R-:W-:-:S06]  /*00d0*/  IMAD.HI.U32 R3, R3, R5, R2 ;  /* 0x0000000503037227 */ /* 0x000fcc00078e0002 */
[----:B-1----:R-:W-:-:S05]  /*00e0*/  IMAD.HI.U32 R4, R3, R6, RZ ;  /* 0x0000000603047227 */ /* 0x002fca00078e00ff */
[----:B------:R-:W-:-:S05]  /*00f0*/  IADD3 R3, PT, PT, -R4, RZ, RZ ;  /* 0x000000ff04037210 */ /* 0x000fca0007ffe1ff */
[----:B------:R-:W-:Y:S02]  /*0100*/  IMAD R0, R3, UR6, R6 ;  /* 0x0000000603007c24 */ /* 0x000fe4000f8e0206 */
[----:B------:R-:W0:Y:S03]  /*0110*/  LDC.64 R2, c[0x0][0x3a0] ;  /* 0x0000e800ff027b82 */ /* 0x000e260000000a00 */
[----:B------:R-:W-:-:S13]  /*0120*/  ISETP.GE.U32.AND P0, PT, R0, UR6, PT ;  /* 0x0000000600007c0c */ /* 0x000fda000bf06070 */
[----:B------:R-:W-:Y:S01]  /*0130*/  @P0 VIADD R0, R0, -UR6 ;  /* 0x8000000600000c36 */ /* 0x000fe20008000000 */
[----:B------:R-:W-:-:S04]  /*0140*/  @P0 IADD3 R4, PT, PT, R4, 0x1, RZ ;  /* 0x0000000104040810 */ /* 0x000fc80007ffe0ff */
[----:B------:R-:W-:-:S13]  /*0150*/  ISETP.GE.U32.AND P1, PT, R0, UR6, PT ;  /* 0x0000000600007c0c */ /* 0x000fda000bf26070 */
[----:B------:R-:W-:Y:S01]  /*0160*/  @P1 VIADD R4, R4, 0x1 ;  /* 0x0000000104041836 */ /* 0x000fe20000000000 */
[----:B------:R-:W-:-:S04]  /*0170*/  @!P2 LOP3.LUT R4, RZ, UR6, RZ, 0x33, !PT ;  /* 0x00000006ff04ac12 */ /* 0x000fc8000f8e33ff */
[----:B------:R-:W-:-:S04]  /*0180*/  I2FP.F32.U32 R0, R4 ;  /* 0x0000000400007245 */ /* 0x000fc80000201000 */
[----:B------:R-:W0:Y:S02]  /*0190*/  F2I.TRUNC.NTZ R7, R0 ;  /* 0x0000000000077305 */ /* 0x000e24000020f100 */
[----:B0-----:R-:W-:-:S06]  /*01a0*/  IMAD.WIDE R2, R7, 0x4, R2 ;  /* 0x0000000407027825 */ /* 0x001fcc00078e0202 */
        /* <DEDUP_REMOVED lines=10> */
[----:B0-----:R-:W-:-:S06]  /*0250*/  IMAD.WIDE.U32 R2, R9, 0x4, R2 ;  /* 0x0000000409027825 */ /* 0x001fcc00078e0002 */
[----:B------:R-:W2:Y:S02]  /*0260*/  LDG.E R2, desc[UR4][R2.64] ;  /* 0x0000000402027981 */ /* 0x000ea4000c1e1900 */
[----:B--2---:R-:W-:-:S13]  /*0270*/  ISETP.NE.AND P0, PT, R2, RZ, PT ;  /* 0x000000ff0200720c */ /* 0x004fda0003f05270 */
[----:B------:R-:W-:Y:S05]  /*0280*/  @!P0 EXIT ;  /* 0x000000000000894d */ /* 0x000fea0003800000 */
[----:B------:R-:W0:Y:S01]  /*0290*/  LDCU.64 UR8, c[0x0][0x390] ;  /* 0x00007200ff0877ac */ /* 0x000e220008000a00 */
[----:B------:R-:W-:Y:S02]  /*02a0*/  IMAD R7, R7, UR6, R2 ;  /* 0x0000000607077c24 */ /* 0x000fe4000f8e0202 */
[----:B------:R-:W-:-:S03]  /*02b0*/  IMAD.MOV.U32 R0, RZ, RZ, 0x1 ;  /* 0x00000001ff007424 */ /* 0x000fc600078e00ff */
[----:B0-----:R-:W-:-:S04]  /*02c0*/  IADD3 R2, P0, PT, R7, UR8, RZ ;  /* 0x0000000807027c10 */ /* 0x001fc8000ff1e0ff */
[----:B------:R-:W-:-:S05]  /*02d0*/  LEA.HI.X.SX32 R3, R7, UR9, 0x1, P0 ;  /* 0x0000000907037c11 */ /* 0x000fca00080f0eff */
[----:B------:R-:W-:Y:S01]  /*02e0*/  STG.E.U8 desc[UR4][R2.64], R0 ;  /* 0x0000000002007986 */ /* 0x000fe2000c101104 */
[----:B------:R-:W-:Y:S05]  /*02f0*/  EXIT ;  /* 0x000000000000794d */ /* 0x000fea0003800000 */
.L_x_5:
        /* <DEDUP_REMOVED lines=16> */
.L_x_8:


//--------------------- .nv.shared.reserved.0     --------------------------
	.section	.nv.shared.reserved.0,"aw",@nobits
	.weak		__nv_reservedSMEM_offset_0_alias
	.size		__nv_reservedSMEM_offset_0_alias, 0, 64
	.other		__nv_reservedSMEM_offset_0_alias,@"STO_CUDA_RESERVED_SHARED STV_DEFAULT"
__nv_reservedSMEM_offset_0_alias:
	.zero		0
	.zero		64


//--------------------- .nv.constant0._Z16KernelCheckColorPbPiiS0_S0_ --------------------------
	.section	.nv.constant0._Z16KernelCheckColorPbPiiS0_S0_,"a",@progbits
	.sectionflags	@""
	.align	4
.nv.constant0._Z16KernelCheckColorPbPiiS0_S0_:
	.zero		936


//--------------------- .nv.constant0._Z17KernelSearchColorPiPbiS_ --------------------------
	.section	.nv.constant0._Z17KernelSearchColorPiPbiS_,"a",@progbits
	.sectionflags	@""
	.align	4
.nv.constant0._Z17KernelSearchColorPiPbiS_:
	.zero		928


//--------------------- .nv.constant0._Z20KernelNeighbourColorPbPiS_iS0_ --------------------------
	.section	.nv.constant0._Z20KernelNeighbourColorPbPiS_iS0_,"a",@progbits
	.sectionflags	@""
	.align	4
.nv.constant0._Z20KernelNeighbourColorPbPiS_iS0_:
	.zero		936


//--------------------- SYMBOLS --------------------------

	.type		.nv.reservedSmem.offset0,@object
	.size		.nv.reservedSmem.offset0,0x4
